//
// Generated by NVIDIA NVVM Compiler
//
// Compiler Build ID: CL-36424714
// Cuda compilation tools, release 13.0, V13.0.88
// Based on NVVM 20.0.0
//

.version 9.0
.target sm_100
.address_size 64

	// .globl	_Z11dot_productPiS_S_i
// _ZZ11dot_productPiS_S_iE12block_buffer has been demoted

.visible .entry _Z11dot_productPiS_S_i(
	.param .u64 .ptr .align 1 _Z11dot_productPiS_S_i_param_0,
	.param .u64 .ptr .align 1 _Z11dot_productPiS_S_i_param_1,
	.param .u64 .ptr .align 1 _Z11dot_productPiS_S_i_param_2,
	.param .u32 _Z11dot_productPiS_S_i_param_3
)
{
	.reg .pred 	%p<7>;
	.reg .b32 	%r<31>;
	.reg .b64 	%rd<10>;
	// demoted variable
	.shared .align 4 .b8 _ZZ11dot_productPiS_S_iE12block_buffer[8];
	ld.param.u64 	%rd3, [_Z11dot_productPiS_S_i_param_0];
	ld.param.u64 	%rd4, [_Z11dot_productPiS_S_i_param_1];
	ld.param.u64 	%rd5, [_Z11dot_productPiS_S_i_param_2];
	ld.param.u32 	%r12, [_Z11dot_productPiS_S_i_param_3];
	mov.u32 	%r1, %tid.x;
	shl.b32 	%r13, %r1, 2;
	mov.u32 	%r14, _ZZ11dot_productPiS_S_iE12block_buffer;
	add.s32 	%r2, %r14, %r13;
	mov.b32 	%r15, 0;
	st.shared.u32 	[%r2], %r15;
	mov.u32 	%r16, %ctaid.x;
	mov.u32 	%r30, %ntid.x;
	mad.lo.s32 	%r29, %r16, %r30, %r1;
	setp.ge.s32 	%p1, %r29, %r12;
	@%p1 bra 	$L__BB0_4;
	mov.u32 	%r18, %nctaid.x;
	mul.lo.s32 	%r5, %r30, %r18;
	cvta.to.global.u64 	%rd1, %rd3;
	cvta.to.global.u64 	%rd2, %rd4;
	mov.b32 	%r28, 0;
$L__BB0_2:
	mul.wide.s32 	%rd6, %r29, 4;
	add.s64 	%rd7, %rd1, %rd6;
	ld.global.u32 	%r19, [%rd7];
	add.s64 	%rd8, %rd2, %rd6;
	ld.global.u32 	%r20, [%rd8];
	mad.lo.s32 	%r28, %r20, %r19, %r28;
	add.s32 	%r29, %r29, %r5;
	setp.lt.s32 	%p2, %r29, %r12;
	@%p2 bra 	$L__BB0_2;
	st.shared.u32 	[%r2], %r28;
$L__BB0_4:
	bar.sync 	0;
	setp.lt.u32 	%p3, %r30, 2;
	@%p3 bra 	$L__BB0_8;
$L__BB0_5:
	shr.u32 	%r11, %r30, 1;
	setp.ge.u32 	%p4, %r1, %r11;
	@%p4 bra 	$L__BB0_7;
	shl.b32 	%r21, %r11, 2;
	add.s32 	%r22, %r2, %r21;
	ld.shared.u32 	%r23, [%r22];
	ld.shared.u32 	%r24, [%r2];
	add.s32 	%r25, %r24, %r23;
	st.shared.u32 	[%r2], %r25;
$L__BB0_7:
	bar.sync 	0;
	setp.gt.u32 	%p5, %r30, 3;
	mov.u32 	%r30, %r11;
	@%p5 bra 	$L__BB0_5;
$L__BB0_8:
	setp.ne.s32 	%p6, %r1, 0;
	@%p6 bra 	$L__BB0_10;
	ld.shared.u32 	%r26, [_ZZ11dot_productPiS_S_iE12block_buffer];
	cvta.to.global.u64 	%rd9, %rd5;
	atom.global.add.u32 	%r27, [%rd9], %r26;
$L__BB0_10:
	ret;

}


// ===== COMPILED SASS (sm_100) =====

	.target	sm_100

	.elftype	@"ET_EXEC"


//--------------------- .note.nv.tkinfo           --------------------------
	.section	.note.nv.tkinfo,"",@"SHT_NOTE"
	.sectionflags	@"SHF_NOTE_NV_TKINFO"
	.tkinfo
        /*0018*/ 	.word	0x00000002
        /*0030*/ 	.string	""
        /*0030*/ 	.string	"ptxas"
        /*0030*/ 	.string	"Cuda compilation tools, release 13.0, V13.0.88"
        /*0030*/ 	.string	"Build cuda_13.0.r13.0/compiler.36424714_0"
        /*0030*/ 	.string	"-arch sm_100 -m 64 "



//--------------------- .note.nv.cuinfo           --------------------------
	.section	.note.nv.cuinfo,"",@"SHT_NOTE"
	.sectionflags	@"SHF_NOTE_NV_CUINFO"
        /*0018*/ 	.short	0x0002
        /*001a*/ 	.short	0x0064
        /*001c*/ 	.short	0x0082
	.zero		2


//--------------------- .nv.info                  --------------------------
	.section	.nv.info,"",@"SHT_CUDA_INFO"
	.align	4


	//----- nvinfo : EIATTR_REGCOUNT
	.align		4
        /*0000*/ 	.byte	0x04, 0x2f
        /*0002*/ 	.short	(.L_1 - .L_0)
	.align		4
.L_0:
        /*0004*/ 	.word	index@(_Z11dot_productPiS_S_i)
        /*0008*/ 	.word	0x00000012


	//----- nvinfo : EIATTR_FRAME_SIZE
	.align		4
.L_1:
        /*000c*/ 	.byte	0x04, 0x11
        /*000e*/ 	.short	(.L_3 - .L_2)
	.align		4
.L_2:
        /*0010*/ 	.word	index@(_Z11dot_productPiS_S_i)
        /*0014*/ 	.word	0x00000000


	//----- nvinfo : EIATTR_MIN_STACK_SIZE
	.align		4
.L_3:
        /*0018*/ 	.byte	0x04, 0x12
        /*001a*/ 	.short	(.L_5 - .L_4)
	.align		4
.L_4:
        /*001c*/ 	.word	index@(_Z11dot_productPiS_S_i)
        /*0020*/ 	.word	0x00000000
.L_5:


//--------------------- .nv.compat                --------------------------
	.section	.nv.compat,"",@"SHT_CUDA_COMPAT_INFO"
	.align	4
        /*0000*/ 	.byte	0x02, 0x09, 0x00, 0x00, 0x02, 0x02, 0x01, 0x00, 0x02, 0x05, 0x05, 0x00, 0x03, 0x07, 0x01, 0x01
        /*0010*/ 	.byte	0x02, 0x03, 0x00, 0x00, 0x02, 0x06, 0x01, 0x00, 0x04, 0x0b, 0x08, 0x00, 0x09, 0x00, 0x00, 0x00
        /*0020*/ 	.byte	0x00, 0x00, 0x00, 0x00


//--------------------- .nv.info._Z11dot_productPiS_S_i --------------------------
	.section	.nv.info._Z11dot_productPiS_S_i,"",@"SHT_CUDA_INFO"
	.sectionflags	@""
	.align	4


	//----- nvinfo : EIATTR_CUDA_API_VERSION
	.align		4
        /*0000*/ 	.byte	0x04, 0x37
        /*0002*/ 	.short	(.L_7 - .L_6)
.L_6:
        /*0004*/ 	.word	0x00000082


	//----- nvinfo : EIATTR_KPARAM_INFO
	.align		4
.L_7:
        /*0008*/ 	.byte	0x04, 0x17
        /*000a*/ 	.short	(.L_9 - .L_8)
.L_8:
        /*000c*/ 	.word	0x00000000
        /*0010*/ 	.short	0x0003
        /*0012*/ 	.short	0x0018
        /*0014*/ 	.byte	0x00, 0xf0, 0x11, 0x00


	//----- nvinfo : EIATTR_KPARAM_INFO
	.align		4
.L_9:
        /*0018*/ 	.byte	0x04, 0x17
        /*001a*/ 	.short	(.L_11 - .L_10)
.L_10:
        /*001c*/ 	.word	0x00000000
        /*0020*/ 	.short	0x0002
        /*0022*/ 	.short	0x0010
        /*0024*/ 	.byte	0x00, 0xf5, 0x21, 0x00


	//----- nvinfo : EIATTR_KPARAM_INFO
	.align		4
.L_11:
        /*0028*/ 	.byte	0x04, 0x17
        /*002a*/ 	.short	(.L_13 - .L_12)
.L_12:
        /*002c*/ 	.word	0x00000000
        /*0030*/ 	.short	0x0001
        /*0032*/ 	.short	0x0008
        /*0034*/ 	.byte	0x00, 0xf5, 0x21, 0x00


	//----- nvinfo : EIATTR_KPARAM_INFO
	.align		4
.L_13:
        /*0038*/ 	.byte	0x04, 0x17
        /*003a*/ 	.short	(.L_15 - .L_14)
.L_14:
        /*003c*/ 	.word	0x00000000
        /*0040*/ 	.short	0x0000
        /*0042*/ 	.short	0x0000
        /*0044*/ 	.byte	0x00, 0xf5, 0x21, 0x00


	//----- nvinfo : EIATTR_SPARSE_MMA_MASK
	.align		4
.L_15:
        /*0048*/ 	.byte	0x03, 0x50
        /*004a*/ 	.short	0x0000


	//----- nvinfo : EIATTR_MAXREG_COUNT
	.align		4
        /*004c*/ 	.byte	0x03, 0x1b
        /*004e*/ 	.short	0x00ff


	//----- nvinfo : EIATTR_NUM_BARRIERS
	.align		4
        /*0050*/ 	.byte	0x02, 0x4c
        /*0052*/ 	.byte	0x01
	.zero		1


	//----- nvinfo : EIATTR_MERCURY_ISA_VERSION
	.align		4
        /*0054*/ 	.byte	0x03, 0x5f
        /*0056*/ 	.short	0x0101


	//----- nvinfo : EIATTR_VRC_CTA_INIT_COUNT
	.align		4
        /*0058*/ 	.byte	0x02, 0x4a
	.zero		1
	.zero		1


	//----- nvinfo : EIATTR_EXIT_INSTR_OFFSETS
	.align		4
        /*005c*/ 	.byte	0x04, 0x1c
        /*005e*/ 	.short	(.L_17 - .L_16)


	//   ....[0]....
.L_16:
        /*0060*/ 	.word	0x00000300


	//   ....[1]....
        /*0064*/ 	.word	0x00000370


	//----- nvinfo : EIATTR_CRS_STACK_SIZE
	.align		4
.L_17:
        /*0068*/ 	.byte	0x04, 0x1e
        /*006a*/ 	.short	(.L_19 - .L_18)
.L_18:
        /*006c*/ 	.word	0x00000000


	//----- nvinfo : EIATTR_CBANK_PARAM_SIZE
	.align		4
.L_19:
        /*0070*/ 	.byte	0x03, 0x19
        /*0072*/ 	.short	0x001c


	//----- nvinfo : EIATTR_PARAM_CBANK
	.align		4
        /*0074*/ 	.byte	0x04, 0x0a
        /*0076*/ 	.short	(.L_21 - .L_20)
	.align		4
.L_20:
        /*0078*/ 	.word	index@(.nv.constant0._Z11dot_productPiS_S_i)
        /*007c*/ 	.short	0x0380
        /*007e*/ 	.short	0x001c


	//----- nvinfo : EIATTR_SW_WAR
	.align		4
.L_21:
        /*0080*/ 	.byte	0x04, 0x36
        /*0082*/ 	.short	(.L_23 - .L_22)
.L_22:
        /*0084*/ 	.word	0x00000008
.L_23:


//--------------------- .nv.callgraph             --------------------------
	.section	.nv.callgraph,"",@"SHT_CUDA_CALLGRAPH"
	.align	4
	.sectionentsize	8
	.align		4
        /*0000*/ 	.word	0x00000000
	.align		4
        /*0004*/ 	.word	0xffffffff
	.align		4
        /*0008*/ 	.word	0x00000000
	.align		4
        /*000c*/ 	.word	0xfffffffe
	.align		4
        /*0010*/ 	.word	0x00000000
	.align		4
        /*0014*/ 	.word	0xfffffffd
	.align		4
        /*0018*/ 	.word	0x00000000
	.align		4
        /*001c*/ 	.word	0xfffffffc


//--------------------- .text._Z11dot_productPiS_S_i --------------------------
	.section	.text._Z11dot_productPiS_S_i,"ax",@progbits
	.align	128
        .global         _Z11dot_productPiS_S_i
        .type           _Z11dot_productPiS_S_i,@function
        .size           _Z11dot_productPiS_S_i,(.L_x_7 - _Z11dot_productPiS_S_i)
        .other          _Z11dot_productPiS_S_i,@"STO_CUDA_ENTRY STV_DEFAULT"
_Z11dot_productPiS_S_i:
.text._Z11dot_productPiS_S_i:
[----:B------:R-:W-:Y:S08]  /*0000*/  LDC R1, c[0x0][0x37c] ;  /* 0x0000df00ff017b82 */ /* 0x000ff00000000800 */
[----:B------:R-:W0:Y:S01]  /*0010*/  S2UR UR5, SR_CgaCtaId ;  /* 0x00000000000579c3 */ /* 0x000e220000008800 */
[----:B------:R-:W1:Y:S01]  /*0020*/  S2R R15, SR_TID.X ;  /* 0x00000000000f7919 */ /* 0x000e620000002100 */
[----:B------:R-:W-:Y:S01]  /*0030*/  UMOV UR4, 0x400 ;  /* 0x0000040000047882 */ /* 0x000fe20000000000 */
[----:B------:R-:W2:Y:S01]  /*0040*/  LDCU.64 UR6, c[0x0][0x358] ;  /* 0x00006b00ff0677ac */ /* 0x000ea20008000a00 */
[----:B------:R-:W-:Y:S04]  /*0050*/  BSSY.RECONVERGENT B0, `(.L_x_0) ;  /* 0x000001b000007945 */ /* 0x000fe80003800200 */
[----:B------:R-:W3:Y:S08]  /*0060*/  S2UR UR8, SR_CTAID.X ;  /* 0x00000000000879c3 */ /* 0x000ef00000002500 */
[----:B------:R-:W3:Y:S01]  /*0070*/  LDC R10, c[0x0][0x360] ;  /* 0x0000d800ff0a7b82 */ /* 0x000ee20000000800 */
[----:B0-----:R-:W-:Y:S01]  /*0080*/  ULEA UR4, UR5, UR4, 0x18 ;  /* 0x0000000405047291 */ /* 0x001fe2000f8ec0ff */
[----:B------:R-:W0:Y:S05]  /*0090*/  LDCU UR5, c[0x0][0x398] ;  /* 0x00007300ff0577ac */ /* 0x000e2a0008000800 */
[----:B-1----:R-:W-:-:S05]  /*00a0*/  LEA R0, R15, UR4, 0x2 ;  /* 0x000000040f007c11 */ /* 0x002fca000f8e10ff */
[----:B------:R1:W-:Y:S01]  /*00b0*/  STS [R0], RZ ;  /* 0x000000ff00007388 */ /* 0x0003e20000000800 */
[----:B---3--:R-:W-:-:S05]  /*00c0*/  IMAD R2, R10, UR8, R15 ;  /* 0x000000080a027c24 */ /* 0x008fca000f8e020f */
[----:B0-----:R-:W-:-:S13]  /*00d0*/  ISETP.GE.AND P0, PT, R2, UR5, PT ;  /* 0x0000000502007c0c */ /* 0x001fda000bf06270 */
[----:B-12---:R-:W-:Y:S05]  /*00e0*/  @P0 BRA `(.L_x_1) ;  /* 0x0000000000440947 */ /* 0x006fea0003800000 */
[----:B------:R-:W0:Y:S01]  /*00f0*/  LDC.64 R6, c[0x0][0x380] ;  /* 0x0000e000ff067b82 */ /* 0x000e220000000a00 */
[----:B------:R-:W1:Y:S01]  /*0100*/  LDCU UR4, c[0x0][0x370] ;  /* 0x00006e00ff0477ac */ /* 0x000e620008000800 */
[----:B------:R-:W-:Y:S01]  /*0110*/  BSSY.RECONVERGENT B1, `(.L_x_2) ;  /* 0x000000d000017945 */ /* 0x000fe20003800200 */
[----:B------:R-:W-:Y:S02]  /*0120*/  IMAD.MOV.U32 R11, RZ, RZ, R2 ;  /* 0x000000ffff0b7224 */ /* 0x000fe400078e0002 */
[----:B------:R-:W-:-:S03]  /*0130*/  IMAD.MOV.U32 R13, RZ, RZ, RZ ;  /* 0x000000ffff0d7224 */ /* 0x000fc600078e00ff */
[----:B------:R-:W2:Y:S01]  /*0140*/  LDC.64 R8, c[0x0][0x388] ;  /* 0x0000e200ff087b82 */ /* 0x000ea20000000a00 */
[----:B-1----:R-:W-:-:S07]  /*0150*/  IMAD R12, R10, UR4, RZ ;  /* 0x000000040a0c7c24 */ /* 0x002fce000f8e02ff */
.L_x_3:
[----:B0-----:R-:W-:-:S04]  /*0160*/  IMAD.WIDE R2, R11, 0x4, R6 ;  /* 0x000000040b027825 */ /* 0x001fc800078e0206 */
[----:B--2---:R-:W-:Y:S02]  /*0170*/  IMAD.WIDE R4, R11, 0x4, R8 ;  /* 0x000000040b047825 */ /* 0x004fe400078e0208 */
[----:B------:R-:W2:Y:S04]  /*0180*/  LDG.E R2, desc[UR6][R2.64] ;  /* 0x0000000602027981 */ /* 0x000ea8000c1e1900 */
[----:B------:R-:W2:Y:S01]  /*0190*/  LDG.E R4, desc[UR6][R4.64] ;  /* 0x0000000604047981 */ /* 0x000ea2000c1e1900 */
[----:B------:R-:W-:-:S04]  /*01a0*/  IADD3 R11, PT, PT, R12, R11, RZ ;  /* 0x0000000b0c0b7210 */ /* 0x000fc80007ffe0ff */
[----:B------:R-:W-:Y:S01]  /*01b0*/  ISETP.GE.AND P0, PT, R11, UR5, PT ;  /* 0x000000050b007c0c */ /* 0x000fe2000bf06270 */
[----:B--2---:R-:W-:-:S12]  /*01c0*/  IMAD R13, R2, R4, R13 ;  /* 0x00000004020d7224 */ /* 0x004fd800078e020d */
[----:B------:R-:W-:Y:S05]  /*01d0*/  @!P0 BRA `(.L_x_3) ;  /* 0xfffffffc00e08947 */ /* 0x000fea000383ffff */
[----:B------:R-:W-:Y:S05]  /*01e0*/  BSYNC.RECONVERGENT B1 ;  /* 0x0000000000017941 */ /* 0x000fea0003800200 */
.L_x_2:
[----:B------:R0:W-:Y:S02]  /*01f0*/  STS [R0], R13 ;  /* 0x0000000d00007388 */ /* 0x0001e40000000800 */
.L_x_1:
[----:B------:R-:W-:Y:S05]  /*0200*/  BSYNC.RECONVERGENT B0 ;  /* 0x0000000000007941 */ /* 0x000fea0003800200 */
.L_x_0:
[----:B------:R-:W-:Y:S01]  /*0210*/  BAR.SYNC.DEFER_BLOCKING 0x0 ;  /* 0x0000000000007b1d */ /* 0x000fe20000010000 */
[----:B------:R-:W-:Y:S02]  /*0220*/  ISETP.GE.U32.AND P1, PT, R10, 0x2, PT ;  /* 0x000000020a00780c */ /* 0x000fe40003f26070 */
[----:B------:R-:W-:-:S11]  /*0230*/  ISETP.NE.AND P0, PT, R15, RZ, PT ;  /* 0x000000ff0f00720c */ /* 0x000fd60003f05270 */
[----:B------:R-:W-:Y:S05]  /*0240*/  @!P1 BRA `(.L_x_4) ;  /* 0x00000000002c9947 */ /* 0x000fea0003800000 */
.L_x_5:
[----:B------:R-:W-:-:S04]  /*0250*/  SHF.R.U32.HI R4, RZ, 0x1, R10 ;  /* 0x00000001ff047819 */ /* 0x000fc8000001160a */
[----:B------:R-:W-:-:S13]  /*0260*/  ISETP.GE.U32.AND P1, PT, R15, R4, PT ;  /* 0x000000040f00720c */ /* 0x000fda0003f26070 */
[----:B------:R-:W-:Y:S01]  /*0270*/  @!P1 IMAD R2, R4, 0x4, R0 ;  /* 0x0000000404029824 */ /* 0x000fe200078e0200 */
[----:B------:R-:W-:Y:S05]  /*0280*/  @!P1 LDS R3, [R0] ;  /* 0x0000000000039984 */ /* 0x000fea0000000800 */
[----:B------:R-:W1:Y:S02]  /*0290*/  @!P1 LDS R2, [R2] ;  /* 0x0000000002029984 */ /* 0x000e640000000800 */
[----:B-1----:R-:W-:-:S05]  /*02a0*/  @!P1 IADD3 R3, PT, PT, R2, R3, RZ ;  /* 0x0000000302039210 */ /* 0x002fca0007ffe0ff */
[----:B------:R1:W-:Y:S01]  /*02b0*/  @!P1 STS [R0], R3 ;  /* 0x0000000300009388 */ /* 0x0003e20000000800 */
[----:B------:R-:W-:Y:S01]  /*02c0*/  BAR.SYNC.DEFER_BLOCKING 0x0 ;  /* 0x0000000000007b1d */ /* 0x000fe20000010000 */
[----:B------:R-:W-:Y:S01]  /*02d0*/  ISETP.GT.U32.AND P1, PT, R10, 0x3, PT ;  /* 0x000000030a00780c */ /* 0x000fe20003f24070 */
[----:B------:R-:W-:-:S12]  /*02e0*/  IMAD.MOV.U32 R10, RZ, RZ, R4 ;  /* 0x000000ffff0a7224 */ /* 0x000fd800078e0004 */
[----:B-1----:R-:W-:Y:S05]  /*02f0*/  @P1 BRA `(.L_x_5) ;  /* 0xfffffffc00d41947 */ /* 0x002fea000383ffff */
.L_x_4:
[----:B------:R-:W-:Y:S05]  /*0300*/  @P0 EXIT ;  /* 0x000000000000094d */ /* 0x000fea0003800000 */
[----:B------:R-:W1:Y:S01]  /*0310*/  S2UR UR5, SR_CgaCtaId ;  /* 0x00000000000579c3 */ /* 0x000e620000008800 */
[----:B------:R-:W-:-:S07]  /*0320*/  UMOV UR4, 0x400 ;  /* 0x0000040000047882 */ /* 0x000fce0000000000 */
[----:B------:R-:W2:Y:S01]  /*0330*/  LDC.64 R2, c[0x0][0x390] ;  /* 0x0000e400ff027b82 */ /* 0x000ea20000000a00 */
[----:B-1----:R-:W-:-:S09]  /*0340*/  ULEA UR4, UR5, UR4, 0x18 ;  /* 0x0000000405047291 */ /* 0x002fd2000f8ec0ff */
[----:B------:R-:W2:Y:S04]  /*0350*/  LDS R5, [UR4] ;  /* 0x00000004ff057984 */ /* 0x000ea80008000800 */
[----:B--2---:R-:W-:Y:S01]  /*0360*/  REDG.E.ADD.STRONG.GPU desc[UR6][R2.64], R5 ;  /* 0x000000050200798e */ /* 0x004fe2000c12e106 */
[----:B------:R-:W-:Y:S05]  /*0370*/  EXIT ;  /* 0x000000000000794d */ /* 0x000fea0003800000 */
.L_x_6:
[----:B------:R-:W-:-:S00]  /*0380*/  BRA `(.L_x_6) ;  /* 0xfffffffc00fc7947 */ /* 0x000fc0000383ffff */
[----:B------:R-:W-:-:S00]  /*0390*/  NOP ;  /* 0x0000000000007918 */ /* 0x000fc00000000000 */
        /* <DEDUP_REMOVED lines=14> */
.L_x_7:


//--------------------- .nv.shared._Z11dot_productPiS_S_i --------------------------
	.section	.nv.shared._Z11dot_productPiS_S_i,"aw",@nobits
	.sectionflags	@""
	.align	4
.nv.shared._Z11dot_productPiS_S_i:
	.zero		1032


//--------------------- .nv.shared.reserved.0     --------------------------
	.section	.nv.shared.reserved.0,"aw",@nobits
	.weak		__nv_reservedSMEM_offset_0_alias
	.size		__nv_reservedSMEM_offset_0_alias, 0, 64
	.other		__nv_reservedSMEM_offset_0_alias,@"STO_CUDA_RESERVED_SHARED STV_DEFAULT"
__nv_reservedSMEM_offset_0_alias:
	.zero		0
	.zero		64


//--------------------- .nv.constant0._Z11dot_productPiS_S_i --------------------------
	.section	.nv.constant0._Z11dot_productPiS_S_i,"a",@progbits
	.sectionflags	@""
	.align	4
.nv.constant0._Z11dot_productPiS_S_i:
	.zero		924


//--------------------- SYMBOLS --------------------------

	.type		.nv.reservedSmem.offset0,@object
	.size		.nv.reservedSmem.offset0,0x4
	.type		.nv.reservedSmem.cap,@object
	.size		.nv.reservedSmem.cap,0x4
